//
// Generated by NVIDIA NVVM Compiler
//
// Compiler Build ID: CL-36424714
// Cuda compilation tools, release 13.0, V13.0.88
// Based on NVVM 20.0.0
//

.version 9.0
.target sm_100
.address_size 64

	// .globl	_Z19thread_device_multiPi

.visible .entry _Z19thread_device_multiPi(
	.param .u64 .ptr .align 1 _Z19thread_device_multiPi_param_0
)
{
	.reg .b32 	%r<5>;
	.reg .b64 	%rd<5>;

	ld.param.u64 	%rd1, [_Z19thread_device_multiPi_param_0];
	cvta.to.global.u64 	%rd2, %rd1;
	mov.u32 	%r1, %ntid.x;
	mov.u32 	%r2, %ctaid.x;
	mov.u32 	%r3, %tid.x;
	mad.lo.s32 	%r4, %r1, %r2, %r3;
	mul.wide.s32 	%rd3, %r4, 4;
	add.s64 	%rd4, %rd2, %rd3;
	st.global.u32 	[%rd4], %r3;
	ret;

}


// ===== COMPILED SASS (sm_100) =====

	.target	sm_100

	.elftype	@"ET_EXEC"


//--------------------- .note.nv.tkinfo           --------------------------
	.section	.note.nv.tkinfo,"",@"SHT_NOTE"
	.sectionflags	@"SHF_NOTE_NV_TKINFO"
	.tkinfo
        /*0018*/ 	.word	0x00000002
        /*0030*/ 	.string	""
        /*0030*/ 	.string	"ptxas"
        /*0030*/ 	.string	"Cuda compilation tools, release 13.0, V13.0.88"
        /*0030*/ 	.string	"Build cuda_13.0.r13.0/compiler.36424714_0"
        /*0030*/ 	.string	"-arch sm_100 -m 64 "



//--------------------- .note.nv.cuinfo           --------------------------
	.section	.note.nv.cuinfo,"",@"SHT_NOTE"
	.sectionflags	@"SHF_NOTE_NV_CUINFO"
        /*0018*/ 	.short	0x0002
        /*001a*/ 	.short	0x0064
        /*001c*/ 	.short	0x0082
	.zero		2


//--------------------- .nv.info                  --------------------------
	.section	.nv.info,"",@"SHT_CUDA_INFO"
	.align	4


	//----- nvinfo : EIATTR_REGCOUNT
	.align		4
        /*0000*/ 	.byte	0x04, 0x2f
        /*0002*/ 	.short	(.L_1 - .L_0)
	.align		4
.L_0:
        /*0004*/ 	.word	index@(_Z19thread_device_multiPi)
        /*0008*/ 	.word	0x00000008


	//----- nvinfo : EIATTR_FRAME_SIZE
	.align		4
.L_1:
        /*000c*/ 	.byte	0x04, 0x11
        /*000e*/ 	.short	(.L_3 - .L_2)
	.align		4
.L_2:
        /*0010*/ 	.word	index@(_Z19thread_device_multiPi)
        /*0014*/ 	.word	0x00000000


	//----- nvinfo : EIATTR_MIN_STACK_SIZE
	.align		4
.L_3:
        /*0018*/ 	.byte	0x04, 0x12
        /*001a*/ 	.short	(.L_5 - .L_4)
	.align		4
.L_4:
        /*001c*/ 	.word	index@(_Z19thread_device_multiPi)
        /*0020*/ 	.word	0x00000000
.L_5:


//--------------------- .nv.compat                --------------------------
	.section	.nv.compat,"",@"SHT_CUDA_COMPAT_INFO"
	.align	4
        /*0000*/ 	.byte	0x02, 0x09, 0x00, 0x00, 0x02, 0x02, 0x01, 0x00, 0x02, 0x05, 0x05, 0x00, 0x03, 0x07, 0x01, 0x01
        /*0010*/ 	.byte	0x02, 0x03, 0x00, 0x00, 0x02, 0x06, 0x01, 0x00, 0x04, 0x0b, 0x08, 0x00, 0x09, 0x00, 0x00, 0x00
        /*0020*/ 	.byte	0x00, 0x00, 0x00, 0x00


//--------------------- .nv.info._Z19thread_device_multiPi --------------------------
	.section	.nv.info._Z19thread_device_multiPi,"",@"SHT_CUDA_INFO"
	.sectionflags	@""
	.align	4


	//----- nvinfo : EIATTR_CUDA_API_VERSION
	.align		4
        /*0000*/ 	.byte	0x04, 0x37
        /*0002*/ 	.short	(.L_7 - .L_6)
.L_6:
        /*0004*/ 	.word	0x00000082


	//----- nvinfo : EIATTR_KPARAM_INFO
	.align		4
.L_7:
        /*0008*/ 	.byte	0x04, 0x17
        /*000a*/ 	.short	(.L_9 - .L_8)
.L_8:
        /*000c*/ 	.word	0x00000000
        /*0010*/ 	.short	0x0000
        /*0012*/ 	.short	0x0000
        /*0014*/ 	.byte	0x00, 0xf5, 0x21, 0x00


	//----- nvinfo : EIATTR_SPARSE_MMA_MASK
	.align		4
.L_9:
        /*0018*/ 	.byte	0x03, 0x50
        /*001a*/ 	.short	0x0000


	//----- nvinfo : EIATTR_MAXREG_COUNT
	.align		4
        /*001c*/ 	.byte	0x03, 0x1b
        /*001e*/ 	.short	0x00ff


	//----- nvinfo : EIATTR_MERCURY_ISA_VERSION
	.align		4
        /*0020*/ 	.byte	0x03, 0x5f
        /*0022*/ 	.short	0x0101


	//----- nvinfo : EIATTR_VRC_CTA_INIT_COUNT
	.align		4
        /*0024*/ 	.byte	0x02, 0x4a
	.zero		1
	.zero		1


	//----- nvinfo : EIATTR_EXIT_INSTR_OFFSETS
	.align		4
        /*0028*/ 	.byte	0x04, 0x1c
        /*002a*/ 	.short	(.L_11 - .L_10)


	//   ....[0]....
.L_10:
        /*002c*/ 	.word	0x00000090


	//----- nvinfo : EIATTR_CBANK_PARAM_SIZE
	.align		4
.L_11:
        /*0030*/ 	.byte	0x03, 0x19
        /*0032*/ 	.short	0x0008


	//----- nvinfo : EIATTR_PARAM_CBANK
	.align		4
        /*0034*/ 	.byte	0x04, 0x0a
        /*0036*/ 	.short	(.L_13 - .L_12)
	.align		4
.L_12:
        /*0038*/ 	.word	index@(.nv.constant0._Z19thread_device_multiPi)
        /*003c*/ 	.short	0x0380
        /*003e*/ 	.short	0x0008


	//----- nvinfo : EIATTR_SW_WAR
	.align		4
.L_13:
        /*0040*/ 	.byte	0x04, 0x36
        /*0042*/ 	.short	(.L_15 - .L_14)
.L_14:
        /*0044*/ 	.word	0x00000008
.L_15:


//--------------------- .nv.callgraph             --------------------------
	.section	.nv.callgraph,"",@"SHT_CUDA_CALLGRAPH"
	.align	4
	.sectionentsize	8
	.align		4
        /*0000*/ 	.word	0x00000000
	.align		4
        /*0004*/ 	.word	0xffffffff
	.align		4
        /*0008*/ 	.word	0x00000000
	.align		4
        /*000c*/ 	.word	0xfffffffe
	.align		4
        /*0010*/ 	.word	0x00000000
	.align		4
        /*0014*/ 	.word	0xfffffffd
	.align		4
        /*0018*/ 	.word	0x00000000
	.align		4
        /*001c*/ 	.word	0xfffffffc


//--------------------- .text._Z19thread_device_multiPi --------------------------
	.section	.text._Z19thread_device_multiPi,"ax",@progbits
	.align	128
        .global         _Z19thread_device_multiPi
        .type           _Z19thread_device_multiPi,@function
        .size           _Z19thread_device_multiPi,(.L_x_1 - _Z19thread_device_multiPi)
        .other          _Z19thread_device_multiPi,@"STO_CUDA_ENTRY STV_DEFAULT"
_Z19thread_device_multiPi:
.text._Z19thread_device_multiPi:
[----:B------:R-:W-:Y:S01]  /*0000*/  LDC R1, c[0x0][0x37c] ;  /* 0x0000df00ff017b82 */ /* 0x000fe20000000800 */
[----:B------:R-:W0:Y:S07]  /*0010*/  S2R R5, SR_CTAID.X ;  /* 0x0000000000057919 */ /* 0x000e2e0000002500 */
[----:B------:R-:W1:Y:S01]  /*0020*/  LDC.64 R2, c[0x0][0x380] ;  /* 0x0000e000ff027b82 */ /* 0x000e620000000a00 */
[----:B------:R-:W0:Y:S01]  /*0030*/  LDCU UR6, c[0x0][0x360] ;  /* 0x00006c00ff0677ac */ /* 0x000e220008000800 */
[----:B------:R-:W0:Y:S01]  /*0040*/  S2R R0, SR_TID.X ;  /* 0x0000000000007919 */ /* 0x000e220000002100 */
[----:B------:R-:W2:Y:S01]  /*0050*/  LDCU.64 UR4, c[0x0][0x358] ;  /* 0x00006b00ff0477ac */ /* 0x000ea20008000a00 */
[----:B0-----:R-:W-:-:S04]  /*0060*/  IMAD R5, R5, UR6, R0 ;  /* 0x0000000605057c24 */ /* 0x001fc8000f8e0200 */
[----:B-1----:R-:W-:-:S05]  /*0070*/  IMAD.WIDE R2, R5, 0x4, R2 ;  /* 0x0000000405027825 */ /* 0x002fca00078e0202 */
[----:B--2---:R-:W-:Y:S01]  /*0080*/  STG.E desc[UR4][R2.64], R0 ;  /* 0x0000000002007986 */ /* 0x004fe2000c101904 */
[----:B------:R-:W-:Y:S05]  /*0090*/  EXIT ;  /* 0x000000000000794d */ /* 0x000fea0003800000 */
.L_x_0:
[----:B------:R-:W-:-:S00]  /*00a0*/  BRA `(.L_x_0) ;  /* 0xfffffffc00fc7947 */ /* 0x000fc0000383ffff */
[----:B------:R-:W-:-:S00]  /*00b0*/  NOP ;  /* 0x0000000000007918 */ /* 0x000fc00000000000 */
        /* <DEDUP_REMOVED lines=12> */
.L_x_1:


//--------------------- .nv.shared.reserved.0     --------------------------
	.section	.nv.shared.reserved.0,"aw",@nobits
	.weak		__nv_reservedSMEM_offset_0_alias
	.size		__nv_reservedSMEM_offset_0_alias, 0, 64
	.other		__nv_reservedSMEM_offset_0_alias,@"STO_CUDA_RESERVED_SHARED STV_DEFAULT"
__nv_reservedSMEM_offset_0_alias:
	.zero		0
	.zero		64


//--------------------- .nv.constant0._Z19thread_device_multiPi --------------------------
	.section	.nv.constant0._Z19thread_device_multiPi,"a",@progbits
	.sectionflags	@""
	.align	4
.nv.constant0._Z19thread_device_multiPi:
	.zero		904


//--------------------- SYMBOLS --------------------------

	.type		.nv.reservedSmem.offset0,@object
	.size		.nv.reservedSmem.offset0,0x4
